//
// Generated by NVIDIA NVVM Compiler
//
// Compiler Build ID: CL-36424714
// Cuda compilation tools, release 13.0, V13.0.88
// Based on NVVM 20.0.0
//

.version 9.0
.target sm_100
.address_size 64

	// .globl	_Z11mtrxVecMultPfS_S_

.visible .entry _Z11mtrxVecMultPfS_S_(
	.param .u64 .ptr .align 1 _Z11mtrxVecMultPfS_S__param_0,
	.param .u64 .ptr .align 1 _Z11mtrxVecMultPfS_S__param_1,
	.param .u64 .ptr .align 1 _Z11mtrxVecMultPfS_S__param_2
)
{
	.reg .b32 	%r<5>;
	.reg .b32 	%f<4>;
	.reg .b64 	%rd<13>;

	ld.param.u64 	%rd1, [_Z11mtrxVecMultPfS_S__param_0];
	ld.param.u64 	%rd2, [_Z11mtrxVecMultPfS_S__param_1];
	ld.param.u64 	%rd3, [_Z11mtrxVecMultPfS_S__param_2];
	cvta.to.global.u64 	%rd4, %rd3;
	cvta.to.global.u64 	%rd5, %rd2;
	cvta.to.global.u64 	%rd6, %rd1;
	mov.u32 	%r1, %tid.x;
	mov.u32 	%r2, %ctaid.x;
	mov.u32 	%r3, %ntid.x;
	mad.lo.s32 	%r4, %r2, %r3, %r1;
	mul.wide.u32 	%rd7, %r4, 4;
	add.s64 	%rd8, %rd6, %rd7;
	ld.global.f32 	%f1, [%rd8];
	mul.wide.u32 	%rd9, %r2, 4;
	add.s64 	%rd10, %rd5, %rd9;
	ld.global.f32 	%f2, [%rd10];
	mul.f32 	%f3, %f1, %f2;
	mul.wide.u32 	%rd11, %r1, 4;
	add.s64 	%rd12, %rd4, %rd11;
	st.global.f32 	[%rd12], %f3;
	ret;

}


// ===== COMPILED SASS (sm_100) =====

	.target	sm_100

	.elftype	@"ET_EXEC"


//--------------------- .note.nv.tkinfo           --------------------------
	.section	.note.nv.tkinfo,"",@"SHT_NOTE"
	.sectionflags	@"SHF_NOTE_NV_TKINFO"
	.tkinfo
        /*0018*/ 	.word	0x00000002
        /*0030*/ 	.string	""
        /*0030*/ 	.string	"ptxas"
        /*0030*/ 	.string	"Cuda compilation tools, release 13.0, V13.0.88"
        /*0030*/ 	.string	"Build cuda_13.0.r13.0/compiler.36424714_0"
        /*0030*/ 	.string	"-arch sm_100 -m 64 "



//--------------------- .note.nv.cuinfo           --------------------------
	.section	.note.nv.cuinfo,"",@"SHT_NOTE"
	.sectionflags	@"SHF_NOTE_NV_CUINFO"
        /*0018*/ 	.short	0x0002
        /*001a*/ 	.short	0x0064
        /*001c*/ 	.short	0x0082
	.zero		2


//--------------------- .nv.info                  --------------------------
	.section	.nv.info,"",@"SHT_CUDA_INFO"
	.align	4


	//----- nvinfo : EIATTR_REGCOUNT
	.align		4
        /*0000*/ 	.byte	0x04, 0x2f
        /*0002*/ 	.short	(.L_1 - .L_0)
	.align		4
.L_0:
        /*0004*/ 	.word	index@(_Z11mtrxVecMultPfS_S_)
        /*0008*/ 	.word	0x0000000c


	//----- nvinfo : EIATTR_FRAME_SIZE
	.align		4
.L_1:
        /*000c*/ 	.byte	0x04, 0x11
        /*000e*/ 	.short	(.L_3 - .L_2)
	.align		4
.L_2:
        /*0010*/ 	.word	index@(_Z11mtrxVecMultPfS_S_)
        /*0014*/ 	.word	0x00000000


	//----- nvinfo : EIATTR_MIN_STACK_SIZE
	.align		4
.L_3:
        /*0018*/ 	.byte	0x04, 0x12
        /*001a*/ 	.short	(.L_5 - .L_4)
	.align		4
.L_4:
        /*001c*/ 	.word	index@(_Z11mtrxVecMultPfS_S_)
        /*0020*/ 	.word	0x00000000
.L_5:


//--------------------- .nv.compat                --------------------------
	.section	.nv.compat,"",@"SHT_CUDA_COMPAT_INFO"
	.align	4
        /*0000*/ 	.byte	0x02, 0x09, 0x00, 0x00, 0x02, 0x02, 0x01, 0x00, 0x02, 0x05, 0x05, 0x00, 0x03, 0x07, 0x01, 0x01
        /*0010*/ 	.byte	0x02, 0x03, 0x00, 0x00, 0x02, 0x06, 0x01, 0x00, 0x04, 0x0b, 0x08, 0x00, 0x09, 0x00, 0x00, 0x00
        /*0020*/ 	.byte	0x00, 0x00, 0x00, 0x00


//--------------------- .nv.info._Z11mtrxVecMultPfS_S_ --------------------------
	.section	.nv.info._Z11mtrxVecMultPfS_S_,"",@"SHT_CUDA_INFO"
	.sectionflags	@""
	.align	4


	//----- nvinfo : EIATTR_CUDA_API_VERSION
	.align		4
        /*0000*/ 	.byte	0x04, 0x37
        /*0002*/ 	.short	(.L_7 - .L_6)
.L_6:
        /*0004*/ 	.word	0x00000082


	//----- nvinfo : EIATTR_KPARAM_INFO
	.align		4
.L_7:
        /*0008*/ 	.byte	0x04, 0x17
        /*000a*/ 	.short	(.L_9 - .L_8)
.L_8:
        /*000c*/ 	.word	0x00000000
        /*0010*/ 	.short	0x0002
        /*0012*/ 	.short	0x0010
        /*0014*/ 	.byte	0x00, 0xf5, 0x21, 0x00


	//----- nvinfo : EIATTR_KPARAM_INFO
	.align		4
.L_9:
        /*0018*/ 	.byte	0x04, 0x17
        /*001a*/ 	.short	(.L_11 - .L_10)
.L_10:
        /*001c*/ 	.word	0x00000000
        /*0020*/ 	.short	0x0001
        /*0022*/ 	.short	0x0008
        /*0024*/ 	.byte	0x00, 0xf5, 0x21, 0x00


	//----- nvinfo : EIATTR_KPARAM_INFO
	.align		4
.L_11:
        /*0028*/ 	.byte	0x04, 0x17
        /*002a*/ 	.short	(.L_13 - .L_12)
.L_12:
        /*002c*/ 	.word	0x00000000
        /*0030*/ 	.short	0x0000
        /*0032*/ 	.short	0x0000
        /*0034*/ 	.byte	0x00, 0xf5, 0x21, 0x00


	//----- nvinfo : EIATTR_SPARSE_MMA_MASK
	.align		4
.L_13:
        /*0038*/ 	.byte	0x03, 0x50
        /*003a*/ 	.short	0x0000


	//----- nvinfo : EIATTR_MAXREG_COUNT
	.align		4
        /*003c*/ 	.byte	0x03, 0x1b
        /*003e*/ 	.short	0x00ff


	//----- nvinfo : EIATTR_MERCURY_ISA_VERSION
	.align		4
        /*0040*/ 	.byte	0x03, 0x5f
        /*0042*/ 	.short	0x0101


	//----- nvinfo : EIATTR_VRC_CTA_INIT_COUNT
	.align		4
        /*0044*/ 	.byte	0x02, 0x4a
	.zero		1
	.zero		1


	//----- nvinfo : EIATTR_EXIT_INSTR_OFFSETS
	.align		4
        /*0048*/ 	.byte	0x04, 0x1c
        /*004a*/ 	.short	(.L_15 - .L_14)


	//   ....[0]....
.L_14:
        /*004c*/ 	.word	0x00000100


	//----- nvinfo : EIATTR_CBANK_PARAM_SIZE
	.align		4
.L_15:
        /*0050*/ 	.byte	0x03, 0x19
        /*0052*/ 	.short	0x0018


	//----- nvinfo : EIATTR_PARAM_CBANK
	.align		4
        /*0054*/ 	.byte	0x04, 0x0a
        /*0056*/ 	.short	(.L_17 - .L_16)
	.align		4
.L_16:
        /*0058*/ 	.word	index@(.nv.constant0._Z11mtrxVecMultPfS_S_)
        /*005c*/ 	.short	0x0380
        /*005e*/ 	.short	0x0018


	//----- nvinfo : EIATTR_SW_WAR
	.align		4
.L_17:
        /*0060*/ 	.byte	0x04, 0x36
        /*0062*/ 	.short	(.L_19 - .L_18)
.L_18:
        /*0064*/ 	.word	0x00000008
.L_19:


//--------------------- .nv.callgraph             --------------------------
	.section	.nv.callgraph,"",@"SHT_CUDA_CALLGRAPH"
	.align	4
	.sectionentsize	8
	.align		4
        /*0000*/ 	.word	0x00000000
	.align		4
        /*0004*/ 	.word	0xffffffff
	.align		4
        /*0008*/ 	.word	0x00000000
	.align		4
        /*000c*/ 	.word	0xfffffffe
	.align		4
        /*0010*/ 	.word	0x00000000
	.align		4
        /*0014*/ 	.word	0xfffffffd
	.align		4
        /*0018*/ 	.word	0x00000000
	.align		4
        /*001c*/ 	.word	0xfffffffc


//--------------------- .text._Z11mtrxVecMultPfS_S_ --------------------------
	.section	.text._Z11mtrxVecMultPfS_S_,"ax",@progbits
	.align	128
        .global         _Z11mtrxVecMultPfS_S_
        .type           _Z11mtrxVecMultPfS_S_,@function
        .size           _Z11mtrxVecMultPfS_S_,(.L_x_1 - _Z11mtrxVecMultPfS_S_)
        .other          _Z11mtrxVecMultPfS_S_,@"STO_CUDA_ENTRY STV_DEFAULT"
_Z11mtrxVecMultPfS_S_:
.text._Z11mtrxVecMultPfS_S_:
[----:B------:R-:W-:Y:S01]  /*0000*/  LDC R1, c[0x0][0x37c] ;  /* 0x0000df00ff017b82 */ /* 0x000fe20000000800 */
[----:B------:R-:W0:Y:S07]  /*0010*/  S2R R9, SR_TID.X ;  /* 0x0000000000097919 */ /* 0x000e2e0000002100 */
[----:B------:R-:W1:Y:S01]  /*0020*/  LDC.64 R4, c[0x0][0x388] ;  /* 0x0000e200ff047b82 */ /* 0x000e620000000a00 */
[----:B------:R-:W0:Y:S01]  /*0030*/  LDCU UR6, c[0x0][0x360] ;  /* 0x00006c00ff0677ac */ /* 0x000e220008000800 */
[----:B------:R-:W0:Y:S01]  /*0040*/  S2R R0, SR_CTAID.X ;  /* 0x0000000000007919 */ /* 0x000e220000002500 */
[----:B------:R-:W2:Y:S05]  /*0050*/  LDCU.64 UR4, c[0x0][0x358] ;  /* 0x00006b00ff0477ac */ /* 0x000eaa0008000a00 */
[----:B------:R-:W3:Y:S01]  /*0060*/  LDC.64 R2, c[0x0][0x380] ;  /* 0x0000e000ff027b82 */ /* 0x000ee20000000a00 */
[----:B0-----:R-:W-:-:S02]  /*0070*/  IMAD R7, R0, UR6, R9 ;  /* 0x0000000600077c24 */ /* 0x001fc4000f8e0209 */
[----:B-1----:R-:W-:-:S04]  /*0080*/  IMAD.WIDE.U32 R4, R0, 0x4, R4 ;  /* 0x0000000400047825 */ /* 0x002fc800078e0004 */
[----:B---3--:R-:W-:Y:S02]  /*0090*/  IMAD.WIDE.U32 R2, R7, 0x4, R2 ;  /* 0x0000000407027825 */ /* 0x008fe400078e0002 */
[----:B--2---:R-:W2:Y:S01]  /*00a0*/  LDG.E R5, desc[UR4][R4.64] ;  /* 0x0000000404057981 */ /* 0x004ea2000c1e1900 */
[----:B------:R-:W0:Y:S03]  /*00b0*/  LDC.64 R6, c[0x0][0x390] ;  /* 0x0000e400ff067b82 */ /* 0x000e260000000a00 */
[----:B------:R-:W2:Y:S01]  /*00c0*/  LDG.E R2, desc[UR4][R2.64] ;  /* 0x0000000402027981 */ /* 0x000ea2000c1e1900 */
[----:B0-----:R-:W-:-:S04]  /*00d0*/  IMAD.WIDE.U32 R6, R9, 0x4, R6 ;  /* 0x0000000409067825 */ /* 0x001fc800078e0006 */
[----:B--2---:R-:W-:-:S05]  /*00e0*/  FMUL R9, R2, R5 ;  /* 0x0000000502097220 */ /* 0x004fca0000400000 */
[----:B------:R-:W-:Y:S01]  /*00f0*/  STG.E desc[UR4][R6.64], R9 ;  /* 0x0000000906007986 */ /* 0x000fe2000c101904 */
[----:B------:R-:W-:Y:S05]  /*0100*/  EXIT ;  /* 0x000000000000794d */ /* 0x000fea0003800000 */
.L_x_0:
[----:B------:R-:W-:-:S00]  /*0110*/  BRA `(.L_x_0) ;  /* 0xfffffffc00fc7947 */ /* 0x000fc0000383ffff */
[----:B------:R-:W-:-:S00]  /*0120*/  NOP ;  /* 0x0000000000007918 */ /* 0x000fc00000000000 */
        /* <DEDUP_REMOVED lines=13> */
.L_x_1:


//--------------------- .nv.shared.reserved.0     --------------------------
	.section	.nv.shared.reserved.0,"aw",@nobits
	.weak		__nv_reservedSMEM_offset_0_alias
	.size		__nv_reservedSMEM_offset_0_alias, 0, 64
	.other		__nv_reservedSMEM_offset_0_alias,@"STO_CUDA_RESERVED_SHARED STV_DEFAULT"
__nv_reservedSMEM_offset_0_alias:
	.zero		0
	.zero		64


//--------------------- .nv.constant0._Z11mtrxVecMultPfS_S_ --------------------------
	.section	.nv.constant0._Z11mtrxVecMultPfS_S_,"a",@progbits
	.sectionflags	@""
	.align	4
.nv.constant0._Z11mtrxVecMultPfS_S_:
	.zero		920


//--------------------- SYMBOLS --------------------------

	.type		.nv.reservedSmem.offset0,@object
	.size		.nv.reservedSmem.offset0,0x4
